//
// Generated by NVIDIA NVVM Compiler
//
// Compiler Build ID: CL-36424714
// Cuda compilation tools, release 13.0, V13.0.88
// Based on NVVM 20.0.0
//

.version 9.0
.target sm_100
.address_size 64

	// .globl	_Z1kPf

.visible .entry _Z1kPf(
	.param .u64 .ptr .align 1 _Z1kPf_param_0
)
{
	.reg .b32 	%r<6>;
	.reg .b64 	%rd<5>;

	ld.param.u64 	%rd1, [_Z1kPf_param_0];
	cvta.to.global.u64 	%rd2, %rd1;
	mov.u32 	%r1, %tid.x;
	mov.u32 	%r2, %ntid.x;
	mov.u32 	%r3, %ctaid.x;
	mad.lo.s32 	%r4, %r2, %r3, %r1;
	mul.wide.u32 	%rd3, %r4, 4;
	add.s64 	%rd4, %rd2, %rd3;
	mov.b32 	%r5, 1073741824;
	st.global.u32 	[%rd4], %r5;
	ret;

}


// ===== COMPILED SASS (sm_100) =====

	.target	sm_100

	.elftype	@"ET_EXEC"


//--------------------- .note.nv.tkinfo           --------------------------
	.section	.note.nv.tkinfo,"",@"SHT_NOTE"
	.sectionflags	@"SHF_NOTE_NV_TKINFO"
	.tkinfo
        /*0018*/ 	.word	0x00000002
        /*0030*/ 	.string	""
        /*0030*/ 	.string	"ptxas"
        /*0030*/ 	.string	"Cuda compilation tools, release 13.0, V13.0.88"
        /*0030*/ 	.string	"Build cuda_13.0.r13.0/compiler.36424714_0"
        /*0030*/ 	.string	"-arch sm_100 -m 64 "



//--------------------- .note.nv.cuinfo           --------------------------
	.section	.note.nv.cuinfo,"",@"SHT_NOTE"
	.sectionflags	@"SHF_NOTE_NV_CUINFO"
        /*0018*/ 	.short	0x0002
        /*001a*/ 	.short	0x0064
        /*001c*/ 	.short	0x0082
	.zero		2


//--------------------- .nv.info                  --------------------------
	.section	.nv.info,"",@"SHT_CUDA_INFO"
	.align	4


	//----- nvinfo : EIATTR_REGCOUNT
	.align		4
        /*0000*/ 	.byte	0x04, 0x2f
        /*0002*/ 	.short	(.L_1 - .L_0)
	.align		4
.L_0:
        /*0004*/ 	.word	index@(_Z1kPf)
        /*0008*/ 	.word	0x0000000a


	//----- nvinfo : EIATTR_FRAME_SIZE
	.align		4
.L_1:
        /*000c*/ 	.byte	0x04, 0x11
        /*000e*/ 	.short	(.L_3 - .L_2)
	.align		4
.L_2:
        /*0010*/ 	.word	index@(_Z1kPf)
        /*0014*/ 	.word	0x00000000


	//----- nvinfo : EIATTR_MIN_STACK_SIZE
	.align		4
.L_3:
        /*0018*/ 	.byte	0x04, 0x12
        /*001a*/ 	.short	(.L_5 - .L_4)
	.align		4
.L_4:
        /*001c*/ 	.word	index@(_Z1kPf)
        /*0020*/ 	.word	0x00000000
.L_5:


//--------------------- .nv.compat                --------------------------
	.section	.nv.compat,"",@"SHT_CUDA_COMPAT_INFO"
	.align	4
        /*0000*/ 	.byte	0x02, 0x09, 0x00, 0x00, 0x02, 0x02, 0x01, 0x00, 0x02, 0x05, 0x05, 0x00, 0x03, 0x07, 0x01, 0x01
        /*0010*/ 	.byte	0x02, 0x03, 0x00, 0x00, 0x02, 0x06, 0x01, 0x00, 0x04, 0x0b, 0x08, 0x00, 0x09, 0x00, 0x00, 0x00
        /*0020*/ 	.byte	0x00, 0x00, 0x00, 0x00


//--------------------- .nv.info._Z1kPf           --------------------------
	.section	.nv.info._Z1kPf,"",@"SHT_CUDA_INFO"
	.sectionflags	@""
	.align	4


	//----- nvinfo : EIATTR_CUDA_API_VERSION
	.align		4
        /*0000*/ 	.byte	0x04, 0x37
        /*0002*/ 	.short	(.L_7 - .L_6)
.L_6:
        /*0004*/ 	.word	0x00000082


	//----- nvinfo : EIATTR_KPARAM_INFO
	.align		4
.L_7:
        /*0008*/ 	.byte	0x04, 0x17
        /*000a*/ 	.short	(.L_9 - .L_8)
.L_8:
        /*000c*/ 	.word	0x00000000
        /*0010*/ 	.short	0x0000
        /*0012*/ 	.short	0x0000
        /*0014*/ 	.byte	0x00, 0xf5, 0x21, 0x00


	//----- nvinfo : EIATTR_SPARSE_MMA_MASK
	.align		4
.L_9:
        /*0018*/ 	.byte	0x03, 0x50
        /*001a*/ 	.short	0x0000


	//----- nvinfo : EIATTR_MAXREG_COUNT
	.align		4
        /*001c*/ 	.byte	0x03, 0x1b
        /*001e*/ 	.short	0x00ff


	//----- nvinfo : EIATTR_MERCURY_ISA_VERSION
	.align		4
        /*0020*/ 	.byte	0x03, 0x5f
        /*0022*/ 	.short	0x0101


	//----- nvinfo : EIATTR_VRC_CTA_INIT_COUNT
	.align		4
        /*0024*/ 	.byte	0x02, 0x4a
	.zero		1
	.zero		1


	//----- nvinfo : EIATTR_EXIT_INSTR_OFFSETS
	.align		4
        /*0028*/ 	.byte	0x04, 0x1c
        /*002a*/ 	.short	(.L_11 - .L_10)


	//   ....[0]....
.L_10:
        /*002c*/ 	.word	0x000000a0


	//----- nvinfo : EIATTR_CBANK_PARAM_SIZE
	.align		4
.L_11:
        /*0030*/ 	.byte	0x03, 0x19
        /*0032*/ 	.short	0x0008


	//----- nvinfo : EIATTR_PARAM_CBANK
	.align		4
        /*0034*/ 	.byte	0x04, 0x0a
        /*0036*/ 	.short	(.L_13 - .L_12)
	.align		4
.L_12:
        /*0038*/ 	.word	index@(.nv.constant0._Z1kPf)
        /*003c*/ 	.short	0x0380
        /*003e*/ 	.short	0x0008


	//----- nvinfo : EIATTR_SW_WAR
	.align		4
.L_13:
        /*0040*/ 	.byte	0x04, 0x36
        /*0042*/ 	.short	(.L_15 - .L_14)
.L_14:
        /*0044*/ 	.word	0x00000008
.L_15:


//--------------------- .nv.callgraph             --------------------------
	.section	.nv.callgraph,"",@"SHT_CUDA_CALLGRAPH"
	.align	4
	.sectionentsize	8
	.align		4
        /*0000*/ 	.word	0x00000000
	.align		4
        /*0004*/ 	.word	0xffffffff
	.align		4
        /*0008*/ 	.word	0x00000000
	.align		4
        /*000c*/ 	.word	0xfffffffe
	.align		4
        /*0010*/ 	.word	0x00000000
	.align		4
        /*0014*/ 	.word	0xfffffffd
	.align		4
        /*0018*/ 	.word	0x00000000
	.align		4
        /*001c*/ 	.word	0xfffffffc


//--------------------- .text._Z1kPf              --------------------------
	.section	.text._Z1kPf,"ax",@progbits
	.align	128
        .global         _Z1kPf
        .type           _Z1kPf,@function
        .size           _Z1kPf,(.L_x_1 - _Z1kPf)
        .other          _Z1kPf,@"STO_CUDA_ENTRY STV_DEFAULT"
_Z1kPf:
.text._Z1kPf:
[----:B------:R-:W-:Y:S01]  /*0000*/  LDC R1, c[0x0][0x37c] ;  /* 0x0000df00ff017b82 */ /* 0x000fe20000000800 */
[----:B------:R-:W0:Y:S07]  /*0010*/  S2R R5, SR_TID.X ;  /* 0x0000000000057919 */ /* 0x000e2e0000002100 */
[----:B------:R-:W1:Y:S01]  /*0020*/  LDC.64 R2, c[0x0][0x380] ;  /* 0x0000e000ff027b82 */ /* 0x000e620000000a00 */
[----:B------:R-:W0:Y:S01]  /*0030*/  LDCU UR6, c[0x0][0x360] ;  /* 0x00006c00ff0677ac */ /* 0x000e220008000800 */
[----:B------:R-:W-:Y:S01]  /*0040*/  HFMA2 R7, -RZ, RZ, 2, 0 ;  /* 0x40000000ff077431 */ /* 0x000fe200000001ff */
[----:B------:R-:W0:Y:S01]  /*0050*/  S2R R0, SR_CTAID.X ;  /* 0x0000000000007919 */ /* 0x000e220000002500 */
[----:B------:R-:W2:Y:S01]  /*0060*/  LDCU.64 UR4, c[0x0][0x358] ;  /* 0x00006b00ff0477ac */ /* 0x000ea20008000a00 */
[----:B0-----:R-:W-:-:S04]  /*0070*/  IMAD R5, R0, UR6, R5 ;  /* 0x0000000600057c24 */ /* 0x001fc8000f8e0205 */
[----:B-1----:R-:W-:-:S05]  /*0080*/  IMAD.WIDE.U32 R2, R5, 0x4, R2 ;  /* 0x0000000405027825 */ /* 0x002fca00078e0002 */
[----:B--2---:R-:W-:Y:S01]  /*0090*/  STG.E desc[UR4][R2.64], R7 ;  /* 0x0000000702007986 */ /* 0x004fe2000c101904 */
[----:B------:R-:W-:Y:S05]  /*00a0*/  EXIT ;  /* 0x000000000000794d */ /* 0x000fea0003800000 */
.L_x_0:
[----:B------:R-:W-:-:S00]  /*00b0*/  BRA `(.L_x_0) ;  /* 0xfffffffc00fc7947 */ /* 0x000fc0000383ffff */
[----:B------:R-:W-:-:S00]  /*00c0*/  NOP ;  /* 0x0000000000007918 */ /* 0x000fc00000000000 */
        /* <DEDUP_REMOVED lines=11> */
.L_x_1:


//--------------------- .nv.shared.reserved.0     --------------------------
	.section	.nv.shared.reserved.0,"aw",@nobits
	.weak		__nv_reservedSMEM_offset_0_alias
	.size		__nv_reservedSMEM_offset_0_alias, 0, 64
	.other		__nv_reservedSMEM_offset_0_alias,@"STO_CUDA_RESERVED_SHARED STV_DEFAULT"
__nv_reservedSMEM_offset_0_alias:
	.zero		0
	.zero		64


//--------------------- .nv.constant0._Z1kPf      --------------------------
	.section	.nv.constant0._Z1kPf,"a",@progbits
	.sectionflags	@""
	.align	4
.nv.constant0._Z1kPf:
	.zero		904


//--------------------- SYMBOLS --------------------------

	.type		.nv.reservedSmem.offset0,@object
	.size		.nv.reservedSmem.offset0,0x4
